	.headerflags	@"EF_CUDA_TEXMODE_UNIFIED EF_CUDA_64BIT_ADDRESS EF_CUDA_ACCELERATORS EF_CUDA_SM90 EF_CUDA_VIRTUAL_SM(EF_CUDA_SM90)"
	.elftype	@"ET_EXEC"


//--------------------- .nv.info                  --------------------------
	.section	.nv.info,"",@"SHT_CUDA_INFO"
	.align	4


	//----- nvinfo : EIATTR_REGCOUNT
	.align		4
        /*0000*/ 	.byte	0x04, 0x2f
        /*0002*/ 	.short	(.L_1 - .L_0)
	.align		4
.L_0:
        /*0004*/ 	.word	index@(triton_poi_fused_convolution_5)
        /*0008*/ 	.word	0x0000000c


	//----- nvinfo : EIATTR_MIN_STACK_SIZE
	.align		4
.L_1:
        /*000c*/ 	.byte	0x04, 0x12
        /*000e*/ 	.short	(.L_3 - .L_2)
	.align		4
.L_2:
        /*0010*/ 	.word	index@(triton_poi_fused_convolution_5)
        /*0014*/ 	.word	0x00000000


	//----- nvinfo : EIATTR_FRAME_SIZE
	.align		4
.L_3:
        /*0018*/ 	.byte	0x04, 0x11
        /*001a*/ 	.short	(.L_5 - .L_4)
	.align		4
.L_4:
        /*001c*/ 	.word	index@(triton_poi_fused_convolution_5)
        /*0020*/ 	.word	0x00000000


	//----- nvinfo : EIATTR_MIN_STACK_SIZE
	.align		4
.L_5:
        /*0024*/ 	.byte	0x04, 0x12
        /*0026*/ 	.short	(.L_7 - .L_6)
	.align		4
.L_6:
        /*0028*/ 	.word	index@(triton_poi_fused_convolution_5)
        /*002c*/ 	.word	0x00000000
.L_7:


//--------------------- .nv.info.triton_poi_fused_convolution_5 --------------------------
	.section	.nv.info.triton_poi_fused_convolution_5,"",@"SHT_CUDA_INFO"
	.sectionflags	@""
	.align	4


	//----- nvinfo : EIATTR_CUDA_API_VERSION
	.align		4
        /*0000*/ 	.byte	0x04, 0x37
        /*0002*/ 	.short	(.L_9 - .L_8)
.L_8:
        /*0004*/ 	.word	0x0000007c


	//----- nvinfo : EIATTR_KPARAM_INFO
	.align		4
.L_9:
        /*0008*/ 	.byte	0x04, 0x17
        /*000a*/ 	.short	(.L_11 - .L_10)
.L_10:
        /*000c*/ 	.word	0x00000000
        /*0010*/ 	.short	0x0002
        /*0012*/ 	.short	0x0010
        /*0014*/ 	.byte	0x00, 0xf0, 0x11, 0x00


	//----- nvinfo : EIATTR_KPARAM_INFO
	.align		4
.L_11:
        /*0018*/ 	.byte	0x04, 0x17
        /*001a*/ 	.short	(.L_13 - .L_12)
.L_12:
        /*001c*/ 	.word	0x00000000
        /*0020*/ 	.short	0x0001
        /*0022*/ 	.short	0x0008
        /*0024*/ 	.byte	0x00, 0xf4, 0x21, 0x00


	//----- nvinfo : EIATTR_KPARAM_INFO
	.align		4
.L_13:
        /*0028*/ 	.byte	0x04, 0x17
        /*002a*/ 	.short	(.L_15 - .L_14)
.L_14:
        /*002c*/ 	.word	0x00000000
        /*0030*/ 	.short	0x0000
        /*0032*/ 	.short	0x0000
        /*0034*/ 	.byte	0x00, 0xf4, 0x21, 0x00


	//----- nvinfo : EIATTR_SPARSE_MMA_MASK
	.align		4
.L_15:
        /*0038*/ 	.byte	0x03, 0x50
        /*003a*/ 	.short	0x0000


	//----- nvinfo : EIATTR_MAXREG_COUNT
	.align		4
        /*003c*/ 	.byte	0x03, 0x1b
        /*003e*/ 	.short	0x00ff


	//----- nvinfo : EIATTR_EXIT_INSTR_OFFSETS
	.align		4
        /*0040*/ 	.byte	0x04, 0x1c
        /*0042*/ 	.short	(.L_17 - .L_16)


	//   ....[0]....
.L_16:
        /*0044*/ 	.word	0x00000150


	//----- nvinfo : EIATTR_REQNTID
	.align		4
.L_17:
        /*0048*/ 	.byte	0x04, 0x10
        /*004a*/ 	.short	(.L_19 - .L_18)
.L_18:
        /*004c*/ 	.word	0x00000100
        /*0050*/ 	.word	0x00000001
        /*0054*/ 	.word	0x00000001


	//----- nvinfo : EIATTR_CBANK_PARAM_SIZE
	.align		4
.L_19:
        /*0058*/ 	.byte	0x03, 0x19
        /*005a*/ 	.short	0x0014


	//----- nvinfo : EIATTR_PARAM_CBANK
	.align		4
        /*005c*/ 	.byte	0x04, 0x0a
        /*005e*/ 	.short	(.L_21 - .L_20)
	.align		4
.L_20:
        /*0060*/ 	.word	index@(.nv.constant0.triton_poi_fused_convolution_5)
        /*0064*/ 	.short	0x0210
        /*0066*/ 	.short	0x0014


	//----- nvinfo : EIATTR_SW_WAR
	.align		4
.L_21:
        /*0068*/ 	.byte	0x04, 0x36
        /*006a*/ 	.short	(.L_23 - .L_22)
.L_22:
        /*006c*/ 	.word	0x00000008
.L_23:


//--------------------- .nv.callgraph             --------------------------
	.section	.nv.callgraph,"",@"SHT_CUDA_CALLGRAPH"
	.align	4
	.sectionentsize	8
	.align		4
        /*0000*/ 	.word	0x00000000
	.align		4
        /*0004*/ 	.word	0xffffffff
	.align		4
        /*0008*/ 	.word	0x00000000
	.align		4
        /*000c*/ 	.word	0xfffffffe
	.align		4
        /*0010*/ 	.word	0x00000000
	.align		4
        /*0014*/ 	.word	0xfffffffd
	.align		4
        /*0018*/ 	.word	0x00000000
	.align		4
        /*001c*/ 	.word	0xfffffffc


//--------------------- .text.triton_poi_fused_convolution_5 --------------------------
	.section	.text.triton_poi_fused_convolution_5,"ax",@progbits
	.align	128
        .global         triton_poi_fused_convolution_5
        .type           triton_poi_fused_convolution_5,@function
        .size           triton_poi_fused_convolution_5,(.L_x_1 - triton_poi_fused_convolution_5)
        .other          triton_poi_fused_convolution_5,@"STO_CUDA_ENTRY STV_DEFAULT"
triton_poi_fused_convolution_5:
.text.triton_poi_fused_convolution_5:
[----:B------:R-:W-:Y:S01]  /*0000*/  LDC R1, c[0x0][0x28] ;  /* 0x00000a00ff017b82 */ /* 0x000fe20000000800 */
[----:B------:R-:W1:Y:S07]  /*0010*/  S2R R0, SR_TID.X ;  /* 0x0000000000007919 */ /* 0x000e6e0000002100 */
[----:B------:R-:W2:Y:S01]  /*0020*/  LDC.64 R4, c[0x0][0x218] ;  /* 0x00008600ff047b82 */ /* 0x000ea20000000a00 */
[----:B------:R-:W-:Y:S01]  /*0030*/  ULDC.64 UR4, c[0x0][0x208] ;  /* 0x0000820000047ab9 */ /* 0x000fe20000000a00 */
[----:B------:R-:W3:Y:S06]  /*0040*/  S2R R7, SR_CTAID.X ;  /* 0x0000000000077919 */ /* 0x000eec0000002500 */
[----:B------:R-:W4:Y:S01]  /*0050*/  LDC.64 R2, c[0x0][0x210] ;  /* 0x00008400ff027b82 */ /* 0x000f220000000a00 */
[----:B-1----:R-:W-:Y:S01]  /*0060*/  IMAD.SHL.U32 R0, R0, 0x2, RZ ;  /* 0x0000000200007824 */ /* 0x002fe200078e00ff */
[----:B---3--:R-:W-:-:S04]  /*0070*/  SHF.R.S32.HI R6, RZ, 0x16, R7 ;  /* 0x00000016ff067819 */ /* 0x008fc80000011407 */
[----:B------:R-:W-:-:S04]  /*0080*/  LOP3.LUT R0, R0, 0x1fe, RZ, 0xc0, !PT ;  /* 0x000001fe00007812 */ /* 0x000fc800078ec0ff */
[----:B------:R-:W-:Y:S02]  /*0090*/  LEA R7, R7, R0, 0x9 ;  /* 0x0000000007077211 */ /* 0x000fe400078e48ff */
[----:B------:R-:W-:-:S03]  /*00a0*/  SGXT R0, R6, 0x1 ;  /* 0x000000010600781a */ /* 0x000fc60000000200 */
[----:B----4-:R-:W-:Y:S01]  /*00b0*/  IMAD.WIDE R2, R7, 0x4, R2 ;  /* 0x0000000407027825 */ /* 0x010fe200078e0202 */
[----:B------:R-:W-:-:S04]  /*00c0*/  LEA.HI R0, R0, R7, RZ, 0x6 ;  /* 0x0000000700007211 */ /* 0x000fc800078f30ff */
[----:B------:R-:W-:-:S05]  /*00d0*/  LOP3.LUT R0, R0, 0xffffffc0, RZ, 0xc0, !PT ;  /* 0xffffffc000007812 */ /* 0x000fca00078ec0ff */
[----:B------:R-:W-:Y:S02]  /*00e0*/  IMAD.IADD R9, R7, 0x1, -R0 ;  /* 0x0000000107097824 */ /* 0x000fe400078e0a00 */
[----:B------:R-:W3:Y:S02]  /*00f0*/  LDG.E.64 R6, desc[UR4][R2.64] ;  /* 0x0000000402067981 */ /* 0x000ee4000c1e1b00 */
[----:B--2---:R-:W-:-:S06]  /*0100*/  IMAD.WIDE R4, R9, 0x4, R4 ;  /* 0x0000000409047825 */ /* 0x004fcc00078e0204 */
[----:B------:R-:W3:Y:S02]  /*0110*/  LDG.E.EL.64 R4, desc[UR4][R4.64] ;  /* 0x0000000404047981 */ /* 0x000ee4000c2e1b00 */
[----:B---3--:R-:W-:Y:S01]  /*0120*/  FADD R6, R6, R4 ;  /* 0x0000000406067221 */ /* 0x008fe20000000000 */
[----:B------:R-:W-:-:S05]  /*0130*/  FADD R7, R7, R5 ;  /* 0x0000000507077221 */ /* 0x000fca0000000000 */
[----:B------:R-:W-:Y:S01]  /*0140*/  STG.E.64 desc[UR4][R2.64], R6 ;  /* 0x0000000602007986 */ /* 0x000fe2000c101b04 */
[----:B------:R-:W-:Y:S05]  /*0150*/  EXIT ;  /* 0x000000000000794d */ /* 0x000fea0003800000 */
.L_x_0:
[----:B------:R-:W-:-:S00]  /*0160*/  BRA `(.L_x_0) ;  /* 0xfffffffc00fc7947 */ /* 0x000fc0000383ffff */
[----:B------:R-:W-:-:S00]  /*0170*/  NOP ;  /* 0x0000000000007918 */ /* 0x000fc00000000000 */
        /* <DEDUP_REMOVED lines=8> */
.L_x_1:


//--------------------- .nv.constant0.triton_poi_fused_convolution_5 --------------------------
	.section	.nv.constant0.triton_poi_fused_convolution_5,"a",@progbits
	.sectionflags	@""
	.align	4
.nv.constant0.triton_poi_fused_convolution_5:
	.zero		548
